	.headerflags	@"EF_CUDA_TEXMODE_UNIFIED EF_CUDA_64BIT_ADDRESS EF_CUDA_ACCELERATORS EF_CUDA_SM90 EF_CUDA_VIRTUAL_SM(EF_CUDA_SM90)"
	.elftype	@"ET_EXEC"


//--------------------- .nv.info                  --------------------------
	.section	.nv.info,"",@"SHT_CUDA_INFO"
	.align	4


	//----- nvinfo : EIATTR_REGCOUNT
	.align		4
        /*0000*/ 	.byte	0x04, 0x2f
        /*0002*/ 	.short	(.L_1 - .L_0)
	.align		4
.L_0:
        /*0004*/ 	.word	index@(triton_poi_fused_min_1)
        /*0008*/ 	.word	0x00000010


	//----- nvinfo : EIATTR_MIN_STACK_SIZE
	.align		4
.L_1:
        /*000c*/ 	.byte	0x04, 0x12
        /*000e*/ 	.short	(.L_3 - .L_2)
	.align		4
.L_2:
        /*0010*/ 	.word	index@(triton_poi_fused_min_1)
        /*0014*/ 	.word	0x00000000


	//----- nvinfo : EIATTR_FRAME_SIZE
	.align		4
.L_3:
        /*0018*/ 	.byte	0x04, 0x11
        /*001a*/ 	.short	(.L_5 - .L_4)
	.align		4
.L_4:
        /*001c*/ 	.word	index@(triton_poi_fused_min_1)
        /*0020*/ 	.word	0x00000000


	//----- nvinfo : EIATTR_MIN_STACK_SIZE
	.align		4
.L_5:
        /*0024*/ 	.byte	0x04, 0x12
        /*0026*/ 	.short	(.L_7 - .L_6)
	.align		4
.L_6:
        /*0028*/ 	.word	index@(triton_poi_fused_min_1)
        /*002c*/ 	.word	0x00000000
.L_7:


//--------------------- .nv.info.triton_poi_fused_min_1 --------------------------
	.section	.nv.info.triton_poi_fused_min_1,"",@"SHT_CUDA_INFO"
	.sectionflags	@""
	.align	4


	//----- nvinfo : EIATTR_CUDA_API_VERSION
	.align		4
        /*0000*/ 	.byte	0x04, 0x37
        /*0002*/ 	.short	(.L_9 - .L_8)
.L_8:
        /*0004*/ 	.word	0x0000007c


	//----- nvinfo : EIATTR_KPARAM_INFO
	.align		4
.L_9:
        /*0008*/ 	.byte	0x04, 0x17
        /*000a*/ 	.short	(.L_11 - .L_10)
.L_10:
        /*000c*/ 	.word	0x00000000
        /*0010*/ 	.short	0x0002
        /*0012*/ 	.short	0x0010
        /*0014*/ 	.byte	0x00, 0xf0, 0x11, 0x00


	//----- nvinfo : EIATTR_KPARAM_INFO
	.align		4
.L_11:
        /*0018*/ 	.byte	0x04, 0x17
        /*001a*/ 	.short	(.L_13 - .L_12)
.L_12:
        /*001c*/ 	.word	0x00000000
        /*0020*/ 	.short	0x0001
        /*0022*/ 	.short	0x0008
        /*0024*/ 	.byte	0x00, 0xf4, 0x21, 0x00


	//----- nvinfo : EIATTR_KPARAM_INFO
	.align		4
.L_13:
        /*0028*/ 	.byte	0x04, 0x17
        /*002a*/ 	.short	(.L_15 - .L_14)
.L_14:
        /*002c*/ 	.word	0x00000000
        /*0030*/ 	.short	0x0000
        /*0032*/ 	.short	0x0000
        /*0034*/ 	.byte	0x00, 0xf4, 0x21, 0x00


	//----- nvinfo : EIATTR_SPARSE_MMA_MASK
	.align		4
.L_15:
        /*0038*/ 	.byte	0x03, 0x50
        /*003a*/ 	.short	0x0000


	//----- nvinfo : EIATTR_MAXREG_COUNT
	.align		4
        /*003c*/ 	.byte	0x03, 0x1b
        /*003e*/ 	.short	0x00ff


	//----- nvinfo : EIATTR_EXIT_INSTR_OFFSETS
	.align		4
        /*0040*/ 	.byte	0x04, 0x1c
        /*0042*/ 	.short	(.L_17 - .L_16)


	//   ....[0]....
.L_16:
        /*0044*/ 	.word	0x000004c0


	//   ....[1]....
        /*0048*/ 	.word	0x00000500


	//----- nvinfo : EIATTR_REQNTID
	.align		4
.L_17:
        /*004c*/ 	.byte	0x04, 0x10
        /*004e*/ 	.short	(.L_19 - .L_18)
.L_18:
        /*0050*/ 	.word	0x00000020
        /*0054*/ 	.word	0x00000001
        /*0058*/ 	.word	0x00000001


	//----- nvinfo : EIATTR_CBANK_PARAM_SIZE
	.align		4
.L_19:
        /*005c*/ 	.byte	0x03, 0x19
        /*005e*/ 	.short	0x0014


	//----- nvinfo : EIATTR_PARAM_CBANK
	.align		4
        /*0060*/ 	.byte	0x04, 0x0a
        /*0062*/ 	.short	(.L_21 - .L_20)
	.align		4
.L_20:
        /*0064*/ 	.word	index@(.nv.constant0.triton_poi_fused_min_1)
        /*0068*/ 	.short	0x0210
        /*006a*/ 	.short	0x0014


	//----- nvinfo : EIATTR_SW_WAR
	.align		4
.L_21:
        /*006c*/ 	.byte	0x04, 0x36
        /*006e*/ 	.short	(.L_23 - .L_22)
.L_22:
        /*0070*/ 	.word	0x00000008
.L_23:


//--------------------- .nv.callgraph             --------------------------
	.section	.nv.callgraph,"",@"SHT_CUDA_CALLGRAPH"
	.align	4
	.sectionentsize	8
	.align		4
        /*0000*/ 	.word	0x00000000
	.align		4
        /*0004*/ 	.word	0xffffffff
	.align		4
        /*0008*/ 	.word	0x00000000
	.align		4
        /*000c*/ 	.word	0xfffffffe
	.align		4
        /*0010*/ 	.word	0x00000000
	.align		4
        /*0014*/ 	.word	0xfffffffd
	.align		4
        /*0018*/ 	.word	0x00000000
	.align		4
        /*001c*/ 	.word	0xfffffffc


//--------------------- .text.triton_poi_fused_min_1 --------------------------
	.section	.text.triton_poi_fused_min_1,"ax",@progbits
	.align	128
        .global         triton_poi_fused_min_1
        .type           triton_poi_fused_min_1,@function
        .size           triton_poi_fused_min_1,(.L_x_1 - triton_poi_fused_min_1)
        .other          triton_poi_fused_min_1,@"STO_CUDA_ENTRY STV_DEFAULT"
triton_poi_fused_min_1:
.text.triton_poi_fused_min_1:
[----:B------:R-:W0:Y:S02]  /*0000*/  LDC R1, c[0x0][0x28] ;  /* 0x00000a00ff017b82 */ /* 0x000e240000000800 */
[----:B------:R-:W1:Y:S01]  /*0010*/  S2R R0, SR_TID.X ;  /* 0x0000000000007919 */ /* 0x000e620000002100 */
[----:B------:R-:W2:Y:S01]  /*0020*/  LDC.64 R2, c[0x0][0x210] ;  /* 0x00008400ff027b82 */ /* 0x000ea20000000a00 */
[----:B------:R-:W-:Y:S01]  /*0030*/  IMAD.MOV.U32 R4, RZ, RZ, RZ ;  /* 0x000000ffff047224 */ /* 0x000fe200078e00ff */
[----:B------:R-:W-:Y:S01]  /*0040*/  ULDC.64 UR4, c[0x0][0x208] ;  /* 0x0000820000047ab9 */ /* 0x000fe20000000a00 */
[----:B------:R-:W3:Y:S01]  /*0050*/  S2R R5, SR_CTAID.X ;  /* 0x0000000000057919 */ /* 0x000ee20000002500 */
[----:B------:R-:W-:Y:S01]  /*0060*/  CS2R R8, SRZ ;  /* 0x0000000000087805 */ /* 0x000fe2000001ff00 */
[----:B-1----:R-:W-:-:S05]  /*0070*/  IMAD.SHL.U32 R0, R0, 0x2, RZ ;  /* 0x0000000200007824 */ /* 0x002fca00078e00ff */
[----:B------:R-:W-:-:S05]  /*0080*/  LOP3.LUT R0, R0, 0x3e, RZ, 0xc0, !PT ;  /* 0x0000003e00007812 */ /* 0x000fca00078ec0ff */
[----:B---3--:R-:W-:Y:S02]  /*0090*/  IMAD R5, R5, 0x40, R0 ;  /* 0x0000004005057824 */ /* 0x008fe400078e0200 */
[----:B------:R-:W-:Y:S02]  /*00a0*/  IMAD.MOV.U32 R0, RZ, RZ, RZ ;  /* 0x000000ffff007224 */ /* 0x000fe400078e00ff */
[C---:B------:R-:W-:Y:S01]  /*00b0*/  IMAD.SHL.U32 R7, R5.reuse, 0x4, RZ ;  /* 0x0000000405077824 */ /* 0x040fe200078e00ff */
[----:B------:R-:W-:-:S03]  /*00c0*/  ISETP.GE.AND P6, PT, R5, 0x40, PT ;  /* 0x000000400500780c */ /* 0x000fc60003fc6270 */
[----:B--2---:R-:W-:Y:S01]  /*00d0*/  IMAD.WIDE R2, R7, 0x4, R2 ;  /* 0x0000000407027825 */ /* 0x004fe200078e0202 */
[----:B------:R-:W-:-:S09]  /*00e0*/  CS2R R6, SRZ ;  /* 0x0000000000067805 */ /* 0x000fd2000001ff00 */
[----:B------:R-:W2:Y:S04]  /*00f0*/  @!P6 LDG.E.EL R0, desc[UR4][R2.64] ;  /* 0x000000040200e981 */ /* 0x000ea8000c2e1900 */
[----:B------:R-:W3:Y:S04]  /*0100*/  @!P6 LDG.E.EL R4, desc[UR4][R2.64+0x10] ;  /* 0x000010040204e981 */ /* 0x000ee8000c2e1900 */
[----:B------:R-:W4:Y:S04]  /*0110*/  @!P6 LDG.E.EL R7, desc[UR4][R2.64+0x4] ;  /* 0x000004040207e981 */ /* 0x000f28000c2e1900 */
[----:B------:R-:W5:Y:S04]  /*0120*/  @!P6 LDG.E.EL R9, desc[UR4][R2.64+0x14] ;  /* 0x000014040209e981 */ /* 0x000f68000c2e1900 */
[----:B------:R-:W5:Y:S04]  /*0130*/  @!P6 LDG.E.EL R6, desc[UR4][R2.64+0x8] ;  /* 0x000008040206e981 */ /* 0x000f68000c2e1900 */
[----:B------:R-:W5:Y:S01]  /*0140*/  @!P6 LDG.E.EL R8, desc[UR4][R2.64+0x18] ;  /* 0x000018040208e981 */ /* 0x000f62000c2e1900 */
[----:B------:R-:W-:-:S06]  /*0150*/  CS2R R10, SRZ ;  /* 0x00000000000a7805 */ /* 0x000fcc000001ff00 */
[----:B------:R-:W5:Y:S04]  /*0160*/  @!P6 LDG.E.EL R10, desc[UR4][R2.64+0xc] ;  /* 0x00000c04020ae981 */ /* 0x000f68000c2e1900 */
[----:B------:R1:W5:Y:S02]  /*0170*/  @!P6 LDG.E.EL R11, desc[UR4][R2.64+0x1c] ;  /* 0x00001c04020be981 */ /* 0x000364000c2e1900 */
[----:B-1----:R-:W1:Y:S02]  /*0180*/  LDC.64 R2, c[0x0][0x218] ;  /* 0x00008600ff027b82 */ /* 0x002e640000000a00 */
[----:B-1----:R-:W-:Y:S01]  /*0190*/  IMAD.WIDE R2, R5, 0x8, R2 ;  /* 0x0000000805027825 */ /* 0x002fe200078e0202 */
[----:B--2---:R-:W-:Y:S02]  /*01a0*/  FSETP.NAN.AND P0, PT, R0, R0, PT ;  /* 0x000000000000720b */ /* 0x004fe40003f08000 */
[----:B---3--:R-:W-:-:S02]  /*01b0*/  FSETP.NAN.AND P2, PT, R4, R4, PT ;  /* 0x000000040400720b */ /* 0x008fc40003f48000 */
[CC--:B----4-:R-:W-:Y:S02]  /*01c0*/  FSETP.NUM.AND P3, PT, R7.reuse, R7.reuse, P0 ;  /* 0x000000070700720b */ /* 0x0d0fe40000767000 */
[----:B------:R-:W-:Y:S02]  /*01d0*/  FSETP.NAN.AND P4, PT, R7, R7, P0 ;  /* 0x000000070700720b */ /* 0x000fe40000788000 */
[CC--:B-----5:R-:W-:Y:S02]  /*01e0*/  FSETP.NUM.AND P1, PT, R9.reuse, R9.reuse, P2 ;  /* 0x000000090900720b */ /* 0x0e0fe40001727000 */
[----:B------:R-:W-:Y:S02]  /*01f0*/  FSETP.NAN.AND P0, PT, R9, R9, P2 ;  /* 0x000000090900720b */ /* 0x000fe40001708000 */
[CC--:B------:R-:W-:Y:S02]  /*0200*/  FSETP.LT.OR P2, PT, R0.reuse, R7.reuse, P3 ;  /* 0x000000070000720b */ /* 0x0c0fe40001f41400 */
[----:B------:R-:W-:-:S02]  /*0210*/  FSETP.EQ.OR P4, PT, R0, R7, P4 ;  /* 0x000000070000720b */ /* 0x000fc40002782400 */
[CC--:B------:R-:W-:Y:S02]  /*0220*/  FSETP.LT.OR P1, PT, R4.reuse, R9.reuse, P1 ;  /* 0x000000090400720b */ /* 0x0c0fe40000f21400 */
[----:B------:R-:W-:Y:S02]  /*0230*/  FSETP.EQ.OR P3, PT, R4, R9, P0 ;  /* 0x000000090400720b */ /* 0x000fe40000762400 */
[----:B------:R-:W-:Y:S02]  /*0240*/  PLOP3.LUT P0, PT, P2, P4, PT, 0xa8, 0x0 ;  /* 0x000000000000781c */ /* 0x000fe40001709570 */
[----:B------:R-:W-:Y:S02]  /*0250*/  PLOP3.LUT P1, PT, P1, P3, PT, 0xa8, 0x0 ;  /* 0x000000000000781c */ /* 0x000fe40000f27570 */
[----:B------:R-:W-:Y:S02]  /*0260*/  FSEL R7, R0, R7, P0 ;  /* 0x0000000700077208 */ /* 0x000fe40000000000 */
[----:B------:R-:W-:-:S02]  /*0270*/  FSEL R9, R4, R9, P1 ;  /* 0x0000000904097208 */ /* 0x000fc40000800000 */
[----:B------:R-:W-:Y:S02]  /*0280*/  FSETP.NAN.AND P2, PT, R7, R7, PT ;  /* 0x000000070700720b */ /* 0x000fe40003f48000 */
[----:B------:R-:W-:Y:S02]  /*0290*/  FSETP.NAN.AND P5, PT, R9, R9, PT ;  /* 0x000000090900720b */ /* 0x000fe40003fa8000 */
[CC--:B------:R-:W-:Y:S02]  /*02a0*/  FSETP.NUM.AND P3, PT, R6.reuse, R6.reuse, P2 ;  /* 0x000000060600720b */ /* 0x0c0fe40001767000 */
[----:B------:R-:W-:Y:S02]  /*02b0*/  FSETP.NAN.AND P2, PT, R6, R6, P2 ;  /* 0x000000060600720b */ /* 0x000fe40001748000 */
[CC--:B------:R-:W-:Y:S02]  /*02c0*/  FSETP.NUM.AND P4, PT, R8.reuse, R8.reuse, P5 ;  /* 0x000000080800720b */ /* 0x0c0fe40002f87000 */
[----:B------:R-:W-:-:S02]  /*02d0*/  FSETP.NAN.AND P5, PT, R8, R8, P5 ;  /* 0x000000080800720b */ /* 0x000fc40002fa8000 */
[CC--:B------:R-:W-:Y:S02]  /*02e0*/  FSETP.LT.OR P3, PT, R7.reuse, R6.reuse, P3 ;  /* 0x000000060700720b */ /* 0x0c0fe40001f61400 */
[----:B------:R-:W-:Y:S02]  /*02f0*/  FSETP.EQ.OR P2, PT, R7, R6, P2 ;  /* 0x000000060700720b */ /* 0x000fe40001742400 */
[CC--:B------:R-:W-:Y:S02]  /*0300*/  FSETP.LT.OR P4, PT, R9.reuse, R8.reuse, P4 ;  /* 0x000000080900720b */ /* 0x0c0fe40002781400 */
[----:B------:R-:W-:Y:S02]  /*0310*/  FSETP.EQ.OR P5, PT, R9, R8, P5 ;  /* 0x000000080900720b */ /* 0x000fe40002fa2400 */
[----:B------:R-:W-:Y:S02]  /*0320*/  PLOP3.LUT P2, PT, P3, P2, PT, 0xa8, 0x0 ;  /* 0x000000000000781c */ /* 0x000fe40001f45570 */
[----:B------:R-:W-:-:S02]  /*0330*/  PLOP3.LUT P4, PT, P4, P5, PT, 0xa8, 0x0 ;  /* 0x000000000000781c */ /* 0x000fc4000278b570 */
[----:B------:R-:W-:Y:S02]  /*0340*/  FSEL R7, R7, R6, P2 ;  /* 0x0000000607077208 */ /* 0x000fe40001000000 */
[----:B------:R-:W-:Y:S02]  /*0350*/  SEL R13, RZ, 0x1, P0 ;  /* 0x00000001ff0d7807 */ /* 0x000fe40000000000 */
[----:B------:R-:W-:Y:S02]  /*0360*/  SEL R0, RZ, 0x1, P1 ;  /* 0x00000001ff007807 */ /* 0x000fe40000800000 */
[----:B------:R-:W-:Y:S02]  /*0370*/  FSEL R8, R9, R8, P4 ;  /* 0x0000000809087208 */ /* 0x000fe40002000000 */
[----:B------:R-:W-:Y:S02]  /*0380*/  SEL R13, R13, 0x2, P2 ;  /* 0x000000020d0d7807 */ /* 0x000fe40001000000 */
[----:B------:R-:W-:-:S02]  /*0390*/  FSETP.NAN.AND P1, PT, R7, R7, PT ;  /* 0x000000070700720b */ /* 0x000fc40003f28000 */
[----:B------:R-:W-:Y:S02]  /*03a0*/  SEL R9, R0, 0x2, P4 ;  /* 0x0000000200097807 */ /* 0x000fe40002000000 */
[----:B------:R-:W-:Y:S02]  /*03b0*/  FSETP.NAN.AND P0, PT, R8, R8, PT ;  /* 0x000000080800720b */ /* 0x000fe40003f08000 */
[----:B------:R-:W-:Y:S02]  /*03c0*/  FSETP.NAN.AND P3, PT, R10, R10, PT ;  /* 0x0000000a0a00720b */ /* 0x000fe40003f68000 */
[----:B------:R-:W-:Y:S02]  /*03d0*/  SEL R4, R13, 0x3, P1 ;  /* 0x000000030d047807 */ /* 0x000fe40000800000 */
[----:B------:R-:W-:Y:S02]  /*03e0*/  FSETP.NAN.AND P2, PT, R11, R11, PT ;  /* 0x0000000b0b00720b */ /* 0x000fe40003f48000 */
[----:B------:R-:W-:-:S02]  /*03f0*/  SEL R0, R9, 0x3, P0 ;  /* 0x0000000309007807 */ /* 0x000fc40000000000 */
[----:B------:R-:W-:Y:S02]  /*0400*/  FSETP.NEU.AND P4, PT, R7, R10, PT ;  /* 0x0000000a0700720b */ /* 0x000fe40003f8d000 */
[----:B------:R-:W-:Y:S02]  /*0410*/  SEL R4, R4, 0x3, P3 ;  /* 0x0000000304047807 */ /* 0x000fe40001800000 */
[----:B------:R-:W-:Y:S02]  /*0420*/  FSETP.NEU.AND P5, PT, R8, R11, PT ;  /* 0x0000000b0800720b */ /* 0x000fe40003fad000 */
[----:B------:R-:W-:Y:S02]  /*0430*/  SEL R0, R0, 0x3, P2 ;  /* 0x0000000300007807 */ /* 0x000fe40001000000 */
[----:B------:R-:W-:Y:S02]  /*0440*/  SEL R4, R13, R4, !P4 ;  /* 0x000000040d047207 */ /* 0x000fe40006000000 */
[----:B------:R-:W-:-:S02]  /*0450*/  SEL R0, R9, R0, !P5 ;  /* 0x0000000009007207 */ /* 0x000fc40006800000 */
[----:B------:R-:W-:Y:S02]  /*0460*/  @P1 SEL R4, R4, R13, P3 ;  /* 0x0000000d04041207 */ /* 0x000fe40001800000 */
[----:B------:R-:W-:Y:S02]  /*0470*/  FSETP.GEU.AND P4, PT, R7, R10, PT ;  /* 0x0000000a0700720b */ /* 0x000fe40003f8e000 */
[----:B------:R-:W-:Y:S02]  /*0480*/  FSETP.GEU.AND P1, PT, R8, R11, PT ;  /* 0x0000000b0800720b */ /* 0x000fe40003f2e000 */
[----:B------:R-:W-:Y:S02]  /*0490*/  @P0 SEL R0, R0, R9, P2 ;  /* 0x0000000900000207 */ /* 0x000fe40001000000 */
[----:B------:R-:W-:Y:S02]  /*04a0*/  SEL R4, R13, R4, !P4 ;  /* 0x000000040d047207 */ /* 0x000fe40006000000 */
[----:B------:R-:W-:Y:S01]  /*04b0*/  SEL R6, R9, R0, !P1 ;  /* 0x0000000009067207 */ /* 0x000fe20004800000 */
[----:B------:R-:W-:Y:S06]  /*04c0*/  @P6 EXIT ;  /* 0x000000000000694d */ /* 0x000fec0003800000 */
[----:B------:R-:W-:Y:S02]  /*04d0*/  IMAD.MOV.U32 R5, RZ, RZ, RZ ;  /* 0x000000ffff057224 */ /* 0x000fe400078e00ff */
[----:B------:R-:W-:-:S05]  /*04e0*/  IMAD.MOV.U32 R7, RZ, RZ, RZ ;  /* 0x000000ffff077224 */ /* 0x000fca00078e00ff */
[----:B------:R-:W-:Y:S01]  /*04f0*/  STG.E.128 desc[UR4][R2.64], R4 ;  /* 0x0000000402007986 */ /* 0x000fe2000c101d04 */
[----:B------:R-:W-:Y:S05]  /*0500*/  EXIT ;  /* 0x000000000000794d */ /* 0x000fea0003800000 */
.L_x_0:
[----:B------:R-:W-:-:S00]  /*0510*/  BRA `(.L_x_0) ;  /* 0xfffffffc00fc7947 */ /* 0x000fc0000383ffff */
[----:B------:R-:W-:-:S00]  /*0520*/  NOP ;  /* 0x0000000000007918 */ /* 0x000fc00000000000 */
        /* <DEDUP_REMOVED lines=13> */
.L_x_1:


//--------------------- .nv.constant0.triton_poi_fused_min_1 --------------------------
	.section	.nv.constant0.triton_poi_fused_min_1,"a",@progbits
	.sectionflags	@""
	.align	4
.nv.constant0.triton_poi_fused_min_1:
	.zero		548
